	.headerflags	@"EF_CUDA_TEXMODE_UNIFIED EF_CUDA_64BIT_ADDRESS EF_CUDA_ACCELERATORS EF_CUDA_SM90 EF_CUDA_VIRTUAL_SM(EF_CUDA_SM90)"
	.elftype	@"ET_EXEC"


//--------------------- .nv.info                  --------------------------
	.section	.nv.info,"",@"SHT_CUDA_INFO"
	.align	4


	//----- nvinfo : EIATTR_REGCOUNT
	.align		4
        /*0000*/ 	.byte	0x04, 0x2f
        /*0002*/ 	.short	(.L_3 - .L_2)
	.align		4
.L_2:
        /*0004*/ 	.word	index@(triton_poi_fused__native_batch_norm_legit_no_training_add_relu_21)
        /*0008*/ 	.word	0x00000013


	//----- nvinfo : EIATTR_MIN_STACK_SIZE
	.align		4
.L_3:
        /*000c*/ 	.byte	0x04, 0x12
        /*000e*/ 	.short	(.L_5 - .L_4)
	.align		4
.L_4:
        /*0010*/ 	.word	index@(triton_poi_fused__native_batch_norm_legit_no_training_add_relu_21)
        /*0014*/ 	.word	0x00000000


	//----- nvinfo : EIATTR_FRAME_SIZE
	.align		4
.L_5:
        /*0018*/ 	.byte	0x04, 0x11
        /*001a*/ 	.short	(.L_7 - .L_6)
	.align		4
.L_6:
        /*001c*/ 	.word	index@(triton_poi_fused__native_batch_norm_legit_no_training_add_relu_21)
        /*0020*/ 	.word	0x00000000


	//----- nvinfo : EIATTR_MIN_STACK_SIZE
	.align		4
.L_7:
        /*0024*/ 	.byte	0x04, 0x12
        /*0026*/ 	.short	(.L_9 - .L_8)
	.align		4
.L_8:
        /*0028*/ 	.word	index@(triton_poi_fused__native_batch_norm_legit_no_training_add_relu_21)
        /*002c*/ 	.word	0x00000000
.L_9:


//--------------------- .nv.info.triton_poi_fused__native_batch_norm_legit_no_training_add_relu_21 --------------------------
	.section	.nv.info.triton_poi_fused__native_batch_norm_legit_no_training_add_relu_21,"",@"SHT_CUDA_INFO"
	.sectionflags	@""
	.align	4


	//----- nvinfo : EIATTR_CUDA_API_VERSION
	.align		4
        /*0000*/ 	.byte	0x04, 0x37
        /*0002*/ 	.short	(.L_11 - .L_10)
.L_10:
        /*0004*/ 	.word	0x0000007c


	//----- nvinfo : EIATTR_KPARAM_INFO
	.align		4
.L_11:
        /*0008*/ 	.byte	0x04, 0x17
        /*000a*/ 	.short	(.L_13 - .L_12)
.L_12:
        /*000c*/ 	.word	0x00000000
        /*0010*/ 	.short	0x0007
        /*0012*/ 	.short	0x0038
        /*0014*/ 	.byte	0x00, 0xf0, 0x11, 0x00


	//----- nvinfo : EIATTR_KPARAM_INFO
	.align		4
.L_13:
        /*0018*/ 	.byte	0x04, 0x17
        /*001a*/ 	.short	(.L_15 - .L_14)
.L_14:
        /*001c*/ 	.word	0x00000000
        /*0020*/ 	.short	0x0006
        /*0022*/ 	.short	0x0030
        /*0024*/ 	.byte	0x00, 0xf4, 0x21, 0x00


	//----- nvinfo : EIATTR_KPARAM_INFO
	.align		4
.L_15:
        /*0028*/ 	.byte	0x04, 0x17
        /*002a*/ 	.short	(.L_17 - .L_16)
.L_16:
        /*002c*/ 	.word	0x00000000
        /*0030*/ 	.short	0x0005
        /*0032*/ 	.short	0x0028
        /*0034*/ 	.byte	0x00, 0xf4, 0x21, 0x00


	//----- nvinfo : EIATTR_KPARAM_INFO
	.align		4
.L_17:
        /*0038*/ 	.byte	0x04, 0x17
        /*003a*/ 	.short	(.L_19 - .L_18)
.L_18:
        /*003c*/ 	.word	0x00000000
        /*0040*/ 	.short	0x0004
        /*0042*/ 	.short	0x0020
        /*0044*/ 	.byte	0x00, 0xf4, 0x21, 0x00


	//----- nvinfo : EIATTR_KPARAM_INFO
	.align		4
.L_19:
        /*0048*/ 	.byte	0x04, 0x17
        /*004a*/ 	.short	(.L_21 - .L_20)
.L_20:
        /*004c*/ 	.word	0x00000000
        /*0050*/ 	.short	0x0003
        /*0052*/ 	.short	0x0018
        /*0054*/ 	.byte	0x00, 0xf4, 0x21, 0x00


	//----- nvinfo : EIATTR_KPARAM_INFO
	.align		4
.L_21:
        /*0058*/ 	.byte	0x04, 0x17
        /*005a*/ 	.short	(.L_23 - .L_22)
.L_22:
        /*005c*/ 	.word	0x00000000
        /*0060*/ 	.short	0x0002
        /*0062*/ 	.short	0x0010
        /*0064*/ 	.byte	0x00, 0xf4, 0x21, 0x00


	//----- nvinfo : EIATTR_KPARAM_INFO
	.align		4
.L_23:
        /*0068*/ 	.byte	0x04, 0x17
        /*006a*/ 	.short	(.L_25 - .L_24)
.L_24:
        /*006c*/ 	.word	0x00000000
        /*0070*/ 	.short	0x0001
        /*0072*/ 	.short	0x0008
        /*0074*/ 	.byte	0x00, 0xf4, 0x21, 0x00


	//----- nvinfo : EIATTR_KPARAM_INFO
	.align		4
.L_25:
        /*0078*/ 	.byte	0x04, 0x17
        /*007a*/ 	.short	(.L_27 - .L_26)
.L_26:
        /*007c*/ 	.word	0x00000000
        /*0080*/ 	.short	0x0000
        /*0082*/ 	.short	0x0000
        /*0084*/ 	.byte	0x00, 0xf4, 0x21, 0x00


	//----- nvinfo : EIATTR_SPARSE_MMA_MASK
	.align		4
.L_27:
        /*0088*/ 	.byte	0x03, 0x50
        /*008a*/ 	.short	0x0000


	//----- nvinfo : EIATTR_MAXREG_COUNT
	.align		4
        /*008c*/ 	.byte	0x03, 0x1b
        /*008e*/ 	.short	0x00ff


	//----- nvinfo : EIATTR_EXIT_INSTR_OFFSETS
	.align		4
        /*0090*/ 	.byte	0x04, 0x1c
        /*0092*/ 	.short	(.L_29 - .L_28)


	//   ....[0]....
.L_28:
        /*0094*/ 	.word	0x00000310


	//----- nvinfo : EIATTR_REQNTID
	.align		4
.L_29:
        /*0098*/ 	.byte	0x04, 0x10
        /*009a*/ 	.short	(.L_31 - .L_30)
.L_30:
        /*009c*/ 	.word	0x00000080
        /*00a0*/ 	.word	0x00000001
        /*00a4*/ 	.word	0x00000001


	//----- nvinfo : EIATTR_CBANK_PARAM_SIZE
	.align		4
.L_31:
        /*00a8*/ 	.byte	0x03, 0x19
        /*00aa*/ 	.short	0x003c


	//----- nvinfo : EIATTR_PARAM_CBANK
	.align		4
        /*00ac*/ 	.byte	0x04, 0x0a
        /*00ae*/ 	.short	(.L_33 - .L_32)
	.align		4
.L_32:
        /*00b0*/ 	.word	index@(.nv.constant0.triton_poi_fused__native_batch_norm_legit_no_training_add_relu_21)
        /*00b4*/ 	.short	0x0210
        /*00b6*/ 	.short	0x003c


	//----- nvinfo : EIATTR_SW_WAR
	.align		4
.L_33:
        /*00b8*/ 	.byte	0x04, 0x36
        /*00ba*/ 	.short	(.L_35 - .L_34)
.L_34:
        /*00bc*/ 	.word	0x00000008
.L_35:


//--------------------- .nv.callgraph             --------------------------
	.section	.nv.callgraph,"",@"SHT_CUDA_CALLGRAPH"
	.align	4
	.sectionentsize	8
	.align		4
        /*0000*/ 	.word	0x00000000
	.align		4
        /*0004*/ 	.word	0xffffffff
	.align		4
        /*0008*/ 	.word	0x00000000
	.align		4
        /*000c*/ 	.word	0xfffffffe
	.align		4
        /*0010*/ 	.word	0x00000000
	.align		4
        /*0014*/ 	.word	0xfffffffd
	.align		4
        /*0018*/ 	.word	0x00000000
	.align		4
        /*001c*/ 	.word	0xfffffffc


//--------------------- .nv.constant4             --------------------------
	.section	.nv.constant4,"a",@progbits
	.align	8
	.align		8
.nv.constant4:
        /*0000*/ 	.dword	_$_str
	.align		8
        /*0008*/ 	.dword	_$_str_$_2


//--------------------- .text.triton_poi_fused__native_batch_norm_legit_no_training_add_relu_21 --------------------------
	.section	.text.triton_poi_fused__native_batch_norm_legit_no_training_add_relu_21,"ax",@progbits
	.align	128
        .global         triton_poi_fused__native_batch_norm_legit_no_training_add_relu_21
        .type           triton_poi_fused__native_batch_norm_legit_no_training_add_relu_21,@function
        .size           triton_poi_fused__native_batch_norm_legit_no_training_add_relu_21,(.L_x_1 - triton_poi_fused__native_batch_norm_legit_no_training_add_relu_21)
        .other          triton_poi_fused__native_batch_norm_legit_no_training_add_relu_21,@"STO_CUDA_ENTRY STV_DEFAULT"
triton_poi_fused__native_batch_norm_legit_no_training_add_relu_21:
.text.triton_poi_fused__native_batch_norm_legit_no_training_add_relu_21:
[----:B------:R-:W-:Y:S01]  /*0000*/  LDC R1, c[0x0][0x28] ;  /* 0x00000a00ff017b82 */ /* 0x000fe20000000800 */
[----:B------:R-:W1:Y:S07]  /*0010*/  S2R R0, SR_TID.X ;  /* 0x0000000000007919 */ /* 0x000e6e0000002100 */
[----:B------:R-:W2:Y:S01]  /*0020*/  LDC.64 R8, c[0x0][0x220] ;  /* 0x00008800ff087b82 */ /* 0x000ea20000000a00 */
[----:B------:R-:W-:Y:S01]  /*0030*/  ULDC.64 UR4, c[0x0][0x208] ;  /* 0x0000820000047ab9 */ /* 0x000fe20000000a00 */
[----:B------:R-:W3:Y:S06]  /*0040*/  S2R R3, SR_CTAID.X ;  /* 0x0000000000037919 */ /* 0x000eec0000002500 */
[----:B------:R-:W4:Y:S08]  /*0050*/  LDC.64 R6, c[0x0][0x218] ;  /* 0x00008600ff067b82 */ /* 0x000f300000000a00 */
[----:B------:R-:W5:Y:S08]  /*0060*/  LDC.64 R4, c[0x0][0x210] ;  /* 0x00008400ff047b82 */ /* 0x000f700000000a00 */
[----:B------:R-:W5:Y:S01]  /*0070*/  LDC.64 R10, c[0x0][0x228] ;  /* 0x00008a00ff0a7b82 */ /* 0x000f620000000a00 */
[----:B-1----:R-:W-:-:S07]  /*0080*/  LOP3.LUT R0, R0, 0x7f, RZ, 0xc0, !PT ;  /* 0x0000007f00007812 */ /* 0x002fce00078ec0ff */
[----:B------:R-:W1:Y:S01]  /*0090*/  LDC.64 R12, c[0x0][0x230] ;  /* 0x00008c00ff0c7b82 */ /* 0x000e620000000a00 */
[----:B---3--:R-:W-:Y:S02]  /*00a0*/  SHF.R.S32.HI R2, RZ, 0x18, R3 ;  /* 0x00000018ff027819 */ /* 0x008fe40000011403 */
[----:B------:R-:W-:Y:S02]  /*00b0*/  LEA R0, R3, R0, 0x7 ;  /* 0x0000000003007211 */ /* 0x000fe400078e38ff */
[----:B------:R-:W-:-:S04]  /*00c0*/  SGXT R3, R2, 0x1 ;  /* 0x000000010203781a */ /* 0x000fc80000000200 */
[----:B------:R-:W-:-:S04]  /*00d0*/  LEA.HI R3, R3, R0, RZ, 0x9 ;  /* 0x0000000003037211 */ /* 0x000fc800078f48ff */
[----:B------:R-:W-:-:S04]  /*00e0*/  LOP3.LUT R3, R3, 0xfffffe00, RZ, 0xc0, !PT ;  /* 0xfffffe0003037812 */ /* 0x000fc800078ec0ff */
[----:B------:R-:W-:Y:S02]  /*00f0*/  IADD3 R15, R0, -R3, RZ ;  /* 0x80000003000f7210 */ /* 0x000fe40007ffe0ff */
[----:B------:R-:W3:Y:S03]  /*0100*/  LDC.64 R2, c[0x0][0x238] ;  /* 0x00008e00ff027b82 */ /* 0x000ee60000000a00 */
[----:B--2---:R-:W-:-:S05]  /*0110*/  IMAD.WIDE R8, R15, 0x4, R8 ;  /* 0x000000040f087825 */ /* 0x004fca00078e0208 */
[----:B------:R1:W2:Y:S01]  /*0120*/  LDG.E.EL R16, desc[UR4][R8.64] ;  /* 0x0000000408107981 */ /* 0x0002a2000c2e1900 */
[----:B----4-:R-:W-:-:S04]  /*0130*/  IMAD.WIDE R6, R15, 0x4, R6 ;  /* 0x000000040f067825 */ /* 0x010fc800078e0206 */
[C---:B-----5:R-:W-:Y:S02]  /*0140*/  IMAD.WIDE R4, R0.reuse, 0x4, R4 ;  /* 0x0000000400047825 */ /* 0x060fe400078e0204 */
[----:B------:R-:W4:Y:S02]  /*0150*/  LDG.E.EL R7, desc[UR4][R6.64] ;  /* 0x0000000406077981 */ /* 0x000f24000c2e1900 */
[C---:B0-----:R-:W-:Y:S02]  /*0160*/  IMAD.WIDE R10, R15.reuse, 0x4, R10 ;  /* 0x000000040f0a7825 */ /* 0x041fe400078e020a */
[----:B------:R0:W4:Y:S02]  /*0170*/  LDG.E R14, desc[UR4][R4.64] ;  /* 0x00000004040e7981 */ /* 0x000124000c1e1900 */
[----:B-1----:R-:W-:Y:S02]  /*0180*/  IMAD.WIDE R8, R15, 0x4, R12 ;  /* 0x000000040f087825 */ /* 0x002fe400078e020c */
[----:B------:R1:W5:Y:S02]  /*0190*/  LDG.E.EL R10, desc[UR4][R10.64] ;  /* 0x000000040a0a7981 */ /* 0x000364000c2e1900 */
[----:B---3--:R-:W-:-:S02]  /*01a0*/  IMAD.WIDE R2, R0, 0x4, R2 ;  /* 0x0000000400027825 */ /* 0x008fc400078e0202 */
[----:B------:R-:W5:Y:S01]  /*01b0*/  LDG.E.EL R9, desc[UR4][R8.64] ;  /* 0x0000000408097981 */ /* 0x000f62000c2e1900 */
[----:B0-----:R-:W0:Y:S03]  /*01c0*/  LDC.64 R4, c[0x0][0x240] ;  /* 0x00009000ff047b82 */ /* 0x001e260000000a00 */
[----:B------:R-:W3:Y:S01]  /*01d0*/  LDG.E R2, desc[UR4][R2.64] ;  /* 0x0000000402027981 */ /* 0x000ee2000c1e1900 */
[----:B-1----:R-:W-:Y:S01]  /*01e0*/  HFMA2.MMA R11, -RZ, RZ, 1.625, 0 ;  /* 0x3e800000ff0b7435 */ /* 0x002fe200000001ff */
[----:B--2---:R-:W-:-:S04]  /*01f0*/  FADD R16, R16, 9.9999997473787516356e-06 ;  /* 0x3727c5ac10107421 */ /* 0x004fc80000000000 */
[----:B------:R-:W1:Y:S02]  /*0200*/  MUFU.SQRT R12, R16 ;  /* 0x00000010000c7308 */ /* 0x000e640000002000 */
[C---:B-1----:R-:W-:Y:S02]  /*0210*/  FSETP.GT.AND P0, PT, R12.reuse, 8.50705917302346158658e+37, PT ;  /* 0x7e8000000c00780b */ /* 0x042fe40003f04000 */
[----:B------:R-:W-:-:S11]  /*0220*/  FSETP.GEU.AND P1, PT, R12, 1.175494350822287508e-38, PT ;  /* 0x008000000c00780b */ /* 0x000fd60003f2e000 */
[----:B------:R-:W-:-:S04]  /*0230*/  @P0 FMUL R12, R12, 0.25 ;  /* 0x3e8000000c0c0820 */ /* 0x000fc80000400000 */
[----:B------:R-:W-:-:S06]  /*0240*/  @!P1 FMUL R12, R12, 16777216 ;  /* 0x4b8000000c0c9820 */ /* 0x000fcc0000400000 */
[----:B------:R-:W1:Y:S01]  /*0250*/  MUFU.RCP R12, R12 ;  /* 0x0000000c000c7308 */ /* 0x000e620000001000 */
[----:B------:R-:W-:Y:S01]  /*0260*/  FSEL R11, R11, 1, P0 ;  /* 0x3f8000000b0b7808 */ /* 0x000fe20000000000 */
[----:B----4-:R-:W-:-:S04]  /*0270*/  FADD R7, R14, -R7 ;  /* 0x800000070e077221 */ /* 0x010fc80000000000 */
[----:B------:R-:W-:-:S04]  /*0280*/  @!P1 FMUL R11, R11, 16777216 ;  /* 0x4b8000000b0b9820 */ /* 0x000fc80000400000 */
[----:B-1----:R-:W-:-:S04]  /*0290*/  FMUL R6, R12, R11 ;  /* 0x0000000b0c067220 */ /* 0x002fc80000400000 */
[----:B------:R-:W-:-:S04]  /*02a0*/  FMUL R6, R7, R6 ;  /* 0x0000000607067220 */ /* 0x000fc80000400000 */
[----:B-----5:R-:W-:-:S04]  /*02b0*/  FFMA R9, R10, R6, R9 ;  /* 0x000000060a097223 */ /* 0x020fc80000000009 */
[----:B---3--:R-:W-:Y:S01]  /*02c0*/  FADD R6, R2, R9 ;  /* 0x0000000902067221 */ /* 0x008fe20000000000 */
[----:B------:R-:W-:Y:S01]  /*02d0*/  FSETP.GEU.AND P0, PT, R9, -R2, PT ;  /* 0x800000020900720b */ /* 0x000fe20003f0e000 */
[----:B0-----:R-:W-:-:S03]  /*02e0*/  IMAD.WIDE R2, R0, 0x4, R4 ;  /* 0x0000000400027825 */ /* 0x001fc600078e0204 */
[----:B------:R-:W-:-:S05]  /*02f0*/  FSEL R5, R6, RZ, P0 ;  /* 0x000000ff06057208 */ /* 0x000fca0000000000 */
[----:B------:R-:W-:Y:S01]  /*0300*/  STG.E desc[UR4][R2.64], R5 ;  /* 0x0000000502007986 */ /* 0x000fe2000c101904 */
[----:B------:R-:W-:Y:S05]  /*0310*/  EXIT ;  /* 0x000000000000794d */ /* 0x000fea0003800000 */
.L_x_0:
[----:B------:R-:W-:-:S00]  /*0320*/  BRA `(.L_x_0) ;  /* 0xfffffffc00fc7947 */ /* 0x000fc0000383ffff */
[----:B------:R-:W-:-:S00]  /*0330*/  NOP ;  /* 0x0000000000007918 */ /* 0x000fc00000000000 */
        /* <DEDUP_REMOVED lines=12> */
.L_x_1:


//--------------------- .nv.global.init           --------------------------
	.section	.nv.global.init,"aw",@progbits
.nv.global.init:
	.type		_$_str,@object
	.size		_$_str,(_$_str_$_2 - _$_str)
_$_str:
        /*0000*/ 	.byte	0x5f, 0x5f, 0x43, 0x55, 0x44, 0x41, 0x5f, 0x46, 0x54, 0x5a, 0x00
	.type		_$_str_$_2,@object
	.size		_$_str_$_2,(.L_1 - _$_str_$_2)
_$_str_$_2:
        /*000b*/ 	.byte	0x5f, 0x5f, 0x43, 0x55, 0x44, 0x41, 0x5f, 0x50, 0x52, 0x45, 0x43, 0x5f, 0x53, 0x51, 0x52, 0x54
        /*001b*/ 	.byte	0x00
.L_1:


//--------------------- .nv.constant0.triton_poi_fused__native_batch_norm_legit_no_training_add_relu_21 --------------------------
	.section	.nv.constant0.triton_poi_fused__native_batch_norm_legit_no_training_add_relu_21,"a",@progbits
	.sectionflags	@""
	.align	4
.nv.constant0.triton_poi_fused__native_batch_norm_legit_no_training_add_relu_21:
	.zero		588
